	.headerflags	@"EF_CUDA_TEXMODE_UNIFIED EF_CUDA_64BIT_ADDRESS EF_CUDA_ACCELERATORS EF_CUDA_SM90 EF_CUDA_VIRTUAL_SM(EF_CUDA_SM90)"
	.elftype	@"ET_EXEC"


//--------------------- .nv.info                  --------------------------
	.section	.nv.info,"",@"SHT_CUDA_INFO"
	.align	4


	//----- nvinfo : EIATTR_REGCOUNT
	.align		4
        /*0000*/ 	.byte	0x04, 0x2f
        /*0002*/ 	.short	(.L_3 - .L_2)
	.align		4
.L_2:
        /*0004*/ 	.word	index@(triton_poi_fused__native_batch_norm_legit_no_training_add_7)
        /*0008*/ 	.word	0x00000014


	//----- nvinfo : EIATTR_MIN_STACK_SIZE
	.align		4
.L_3:
        /*000c*/ 	.byte	0x04, 0x12
        /*000e*/ 	.short	(.L_5 - .L_4)
	.align		4
.L_4:
        /*0010*/ 	.word	index@(triton_poi_fused__native_batch_norm_legit_no_training_add_7)
        /*0014*/ 	.word	0x00000000


	//----- nvinfo : EIATTR_FRAME_SIZE
	.align		4
.L_5:
        /*0018*/ 	.byte	0x04, 0x11
        /*001a*/ 	.short	(.L_7 - .L_6)
	.align		4
.L_6:
        /*001c*/ 	.word	index@(triton_poi_fused__native_batch_norm_legit_no_training_add_7)
        /*0020*/ 	.word	0x00000000


	//----- nvinfo : EIATTR_MIN_STACK_SIZE
	.align		4
.L_7:
        /*0024*/ 	.byte	0x04, 0x12
        /*0026*/ 	.short	(.L_9 - .L_8)
	.align		4
.L_8:
        /*0028*/ 	.word	index@(triton_poi_fused__native_batch_norm_legit_no_training_add_7)
        /*002c*/ 	.word	0x00000000
.L_9:


//--------------------- .nv.info.triton_poi_fused__native_batch_norm_legit_no_training_add_7 --------------------------
	.section	.nv.info.triton_poi_fused__native_batch_norm_legit_no_training_add_7,"",@"SHT_CUDA_INFO"
	.sectionflags	@""
	.align	4


	//----- nvinfo : EIATTR_CUDA_API_VERSION
	.align		4
        /*0000*/ 	.byte	0x04, 0x37
        /*0002*/ 	.short	(.L_11 - .L_10)
.L_10:
        /*0004*/ 	.word	0x0000007c


	//----- nvinfo : EIATTR_KPARAM_INFO
	.align		4
.L_11:
        /*0008*/ 	.byte	0x04, 0x17
        /*000a*/ 	.short	(.L_13 - .L_12)
.L_12:
        /*000c*/ 	.word	0x00000000
        /*0010*/ 	.short	0x0007
        /*0012*/ 	.short	0x0038
        /*0014*/ 	.byte	0x00, 0xf0, 0x11, 0x00


	//----- nvinfo : EIATTR_KPARAM_INFO
	.align		4
.L_13:
        /*0018*/ 	.byte	0x04, 0x17
        /*001a*/ 	.short	(.L_15 - .L_14)
.L_14:
        /*001c*/ 	.word	0x00000000
        /*0020*/ 	.short	0x0006
        /*0022*/ 	.short	0x0030
        /*0024*/ 	.byte	0x00, 0xf4, 0x21, 0x00


	//----- nvinfo : EIATTR_KPARAM_INFO
	.align		4
.L_15:
        /*0028*/ 	.byte	0x04, 0x17
        /*002a*/ 	.short	(.L_17 - .L_16)
.L_16:
        /*002c*/ 	.word	0x00000000
        /*0030*/ 	.short	0x0005
        /*0032*/ 	.short	0x0028
        /*0034*/ 	.byte	0x00, 0xf4, 0x21, 0x00


	//----- nvinfo : EIATTR_KPARAM_INFO
	.align		4
.L_17:
        /*0038*/ 	.byte	0x04, 0x17
        /*003a*/ 	.short	(.L_19 - .L_18)
.L_18:
        /*003c*/ 	.word	0x00000000
        /*0040*/ 	.short	0x0004
        /*0042*/ 	.short	0x0020
        /*0044*/ 	.byte	0x00, 0xf4, 0x21, 0x00


	//----- nvinfo : EIATTR_KPARAM_INFO
	.align		4
.L_19:
        /*0048*/ 	.byte	0x04, 0x17
        /*004a*/ 	.short	(.L_21 - .L_20)
.L_20:
        /*004c*/ 	.word	0x00000000
        /*0050*/ 	.short	0x0003
        /*0052*/ 	.short	0x0018
        /*0054*/ 	.byte	0x00, 0xf4, 0x21, 0x00


	//----- nvinfo : EIATTR_KPARAM_INFO
	.align		4
.L_21:
        /*0058*/ 	.byte	0x04, 0x17
        /*005a*/ 	.short	(.L_23 - .L_22)
.L_22:
        /*005c*/ 	.word	0x00000000
        /*0060*/ 	.short	0x0002
        /*0062*/ 	.short	0x0010
        /*0064*/ 	.byte	0x00, 0xf4, 0x21, 0x00


	//----- nvinfo : EIATTR_KPARAM_INFO
	.align		4
.L_23:
        /*0068*/ 	.byte	0x04, 0x17
        /*006a*/ 	.short	(.L_25 - .L_24)
.L_24:
        /*006c*/ 	.word	0x00000000
        /*0070*/ 	.short	0x0001
        /*0072*/ 	.short	0x0008
        /*0074*/ 	.byte	0x00, 0xf4, 0x21, 0x00


	//----- nvinfo : EIATTR_KPARAM_INFO
	.align		4
.L_25:
        /*0078*/ 	.byte	0x04, 0x17
        /*007a*/ 	.short	(.L_27 - .L_26)
.L_26:
        /*007c*/ 	.word	0x00000000
        /*0080*/ 	.short	0x0000
        /*0082*/ 	.short	0x0000
        /*0084*/ 	.byte	0x00, 0xf4, 0x21, 0x00


	//----- nvinfo : EIATTR_SPARSE_MMA_MASK
	.align		4
.L_27:
        /*0088*/ 	.byte	0x03, 0x50
        /*008a*/ 	.short	0x0000


	//----- nvinfo : EIATTR_MAXREG_COUNT
	.align		4
        /*008c*/ 	.byte	0x03, 0x1b
        /*008e*/ 	.short	0x00ff


	//----- nvinfo : EIATTR_EXIT_INSTR_OFFSETS
	.align		4
        /*0090*/ 	.byte	0x04, 0x1c
        /*0092*/ 	.short	(.L_29 - .L_28)


	//   ....[0]....
.L_28:
        /*0094*/ 	.word	0x000003d0


	//----- nvinfo : EIATTR_REQNTID
	.align		4
.L_29:
        /*0098*/ 	.byte	0x04, 0x10
        /*009a*/ 	.short	(.L_31 - .L_30)
.L_30:
        /*009c*/ 	.word	0x00000100
        /*00a0*/ 	.word	0x00000001
        /*00a4*/ 	.word	0x00000001


	//----- nvinfo : EIATTR_CBANK_PARAM_SIZE
	.align		4
.L_31:
        /*00a8*/ 	.byte	0x03, 0x19
        /*00aa*/ 	.short	0x003c


	//----- nvinfo : EIATTR_PARAM_CBANK
	.align		4
        /*00ac*/ 	.byte	0x04, 0x0a
        /*00ae*/ 	.short	(.L_33 - .L_32)
	.align		4
.L_32:
        /*00b0*/ 	.word	index@(.nv.constant0.triton_poi_fused__native_batch_norm_legit_no_training_add_7)
        /*00b4*/ 	.short	0x0210
        /*00b6*/ 	.short	0x003c


	//----- nvinfo : EIATTR_SW_WAR
	.align		4
.L_33:
        /*00b8*/ 	.byte	0x04, 0x36
        /*00ba*/ 	.short	(.L_35 - .L_34)
.L_34:
        /*00bc*/ 	.word	0x00000008
.L_35:


//--------------------- .nv.callgraph             --------------------------
	.section	.nv.callgraph,"",@"SHT_CUDA_CALLGRAPH"
	.align	4
	.sectionentsize	8
	.align		4
        /*0000*/ 	.word	0x00000000
	.align		4
        /*0004*/ 	.word	0xffffffff
	.align		4
        /*0008*/ 	.word	0x00000000
	.align		4
        /*000c*/ 	.word	0xfffffffe
	.align		4
        /*0010*/ 	.word	0x00000000
	.align		4
        /*0014*/ 	.word	0xfffffffd
	.align		4
        /*0018*/ 	.word	0x00000000
	.align		4
        /*001c*/ 	.word	0xfffffffc


//--------------------- .nv.constant4             --------------------------
	.section	.nv.constant4,"a",@progbits
	.align	8
	.align		8
.nv.constant4:
        /*0000*/ 	.dword	_$_str
	.align		8
        /*0008*/ 	.dword	_$_str_$_2


//--------------------- .text.triton_poi_fused__native_batch_norm_legit_no_training_add_7 --------------------------
	.section	.text.triton_poi_fused__native_batch_norm_legit_no_training_add_7,"ax",@progbits
	.align	128
        .global         triton_poi_fused__native_batch_norm_legit_no_training_add_7
        .type           triton_poi_fused__native_batch_norm_legit_no_training_add_7,@function
        .size           triton_poi_fused__native_batch_norm_legit_no_training_add_7,(.L_x_1 - triton_poi_fused__native_batch_norm_legit_no_training_add_7)
        .other          triton_poi_fused__native_batch_norm_legit_no_training_add_7,@"STO_CUDA_ENTRY STV_DEFAULT"
triton_poi_fused__native_batch_norm_legit_no_training_add_7:
.text.triton_poi_fused__native_batch_norm_legit_no_training_add_7:
[----:B------:R-:W-:Y:S01]  /*0000*/  LDC R1, c[0x0][0x28] ;  /* 0x00000a00ff017b82 */ /* 0x000fe20000000800 */
[----:B------:R-:W1:Y:S07]  /*0010*/  S2R R0, SR_TID.X ;  /* 0x0000000000007919 */ /* 0x000e6e0000002100 */
[----:B------:R-:W2:Y:S01]  /*0020*/  LDC.64 R2, c[0x0][0x228] ;  /* 0x00008a00ff027b82 */ /* 0x000ea20000000a00 */
[----:B------:R-:W-:Y:S01]  /*0030*/  ULDC.64 UR4, c[0x0][0x208] ;  /* 0x0000820000047ab9 */ /* 0x000fe20000000a00 */
[----:B------:R-:W3:Y:S06]  /*0040*/  S2R R5, SR_CTAID.X ;  /* 0x0000000000057919 */ /* 0x000eec0000002500 */
[----:B------:R-:W4:Y:S08]  /*0050*/  LDC.64 R6, c[0x0][0x220] ;  /* 0x00008800ff067b82 */ /* 0x000f300000000a00 */
[----:B------:R-:W5:Y:S08]  /*0060*/  LDC.64 R8, c[0x0][0x230] ;  /* 0x00008c00ff087b82 */ /* 0x000f700000000a00 */
[----:B------:R-:W5:Y:S01]  /*0070*/  LDC.64 R12, c[0x0][0x238] ;  /* 0x00008e00ff0c7b82 */ /* 0x000f620000000a00 */
[----:B-1----:R-:W-:-:S07]  /*0080*/  SHF.L.U32 R0, R0, 0x1, RZ ;  /* 0x0000000100007819 */ /* 0x002fce00000006ff */
[----:B------:R-:W1:Y:S01]  /*0090*/  LDC.64 R10, c[0x0][0x210] ;  /* 0x00008400ff0a7b82 */ /* 0x000e620000000a00 */
[----:B------:R-:W-:-:S04]  /*00a0*/  LOP3.LUT R0, R0, 0x1fe, RZ, 0xc0, !PT ;  /* 0x000001fe00007812 */ /* 0x000fc800078ec0ff */
[----:B---3--:R-:W-:-:S05]  /*00b0*/  LEA R0, R5, R0, 0x9 ;  /* 0x0000000005007211 */ /* 0x008fca00078e48ff */
[----:B------:R-:W-:-:S05]  /*00c0*/  IMAD.HI R4, R0, 0x2aaaaaab, RZ ;  /* 0x2aaaaaab00047827 */ /* 0x000fca00078e02ff */
[----:B------:R-:W-:-:S04]  /*00d0*/  SHF.R.U32.HI R5, RZ, 0x1f, R4 ;  /* 0x0000001fff057819 */ /* 0x000fc80000011604 */
[----:B------:R-:W-:-:S05]  /*00e0*/  LEA.HI R5, R4, R5, RZ, 0x1e ;  /* 0x0000000504057211 */ /* 0x000fca00078ff0ff */
[----:B------:R-:W-:Y:S02]  /*00f0*/  IMAD R15, R5, -0x18, R0 ;  /* 0xffffffe8050f7824 */ /* 0x000fe400078e0200 */
[----:B------:R-:W3:Y:S02]  /*0100*/  LDC.64 R4, c[0x0][0x218] ;  /* 0x00008600ff047b82 */ /* 0x000ee40000000a00 */
[----:B--2---:R-:W-:-:S06]  /*0110*/  IMAD.WIDE R2, R15, 0x4, R2 ;  /* 0x000000040f027825 */ /* 0x004fcc00078e0202 */
[----:B------:R-:W2:Y:S01]  /*0120*/  LDG.E.EL.64 R2, desc[UR4][R2.64] ;  /* 0x0000000402027981 */ /* 0x000ea2000c2e1b00 */
[----:B----4-:R-:W-:-:S04]  /*0130*/  IMAD.WIDE R6, R15, 0x4, R6 ;  /* 0x000000040f067825 */ /* 0x010fc800078e0206 */
[C---:B-----5:R-:W-:Y:S02]  /*0140*/  IMAD.WIDE R8, R15.reuse, 0x4, R8 ;  /* 0x000000040f087825 */ /* 0x060fe400078e0208 */
[----:B------:R-:W4:Y:S02]  /*0150*/  LDG.E.EL.64 R6, desc[UR4][R6.64] ;  /* 0x0000000406067981 */ /* 0x000f24000c2e1b00 */
[----:B0-----:R-:W-:Y:S02]  /*0160*/  IMAD.WIDE R12, R15, 0x4, R12 ;  /* 0x000000040f0c7825 */ /* 0x001fe400078e020c */
[----:B------:R-:W5:Y:S02]  /*0170*/  LDG.E.EL.64 R8, desc[UR4][R8.64] ;  /* 0x0000000408087981 */ /* 0x000f64000c2e1b00 */
[C---:B-1----:R-:W-:Y:S02]  /*0180*/  IMAD.WIDE R10, R0.reuse, 0x4, R10 ;  /* 0x00000004000a7825 */ /* 0x042fe400078e020a */
[----:B------:R-:W5:Y:S02]  /*0190*/  LDG.E.EL.64 R12, desc[UR4][R12.64] ;  /* 0x000000040c0c7981 */ /* 0x000f64000c2e1b00 */
[----:B---3--:R-:W-:-:S02]  /*01a0*/  IMAD.WIDE R4, R0, 0x4, R4 ;  /* 0x0000000400047825 */ /* 0x008fc400078e0204 */
[----:B------:R-:W3:Y:S04]  /*01b0*/  LDG.E.64 R10, desc[UR4][R10.64] ;  /* 0x000000040a0a7981 */ /* 0x000ee8000c1e1b00 */
[----:B------:R-:W4:Y:S01]  /*01c0*/  LDG.E.64 R4, desc[UR4][R4.64] ;  /* 0x0000000404047981 */ /* 0x000f22000c1e1b00 */
[----:B------:R-:W-:Y:S01]  /*01d0*/  HFMA2.MMA R16, -RZ, RZ, 1.625, 0 ;  /* 0x3e800000ff107435 */ /* 0x000fe200000001ff */
[----:B--2---:R-:W-:Y:S01]  /*01e0*/  FADD R2, R2, 9.9999997473787516356e-06 ;  /* 0x3727c5ac02027421 */ /* 0x004fe20000000000 */
[----:B------:R-:W-:-:S03]  /*01f0*/  FADD R3, R3, 9.9999997473787516356e-06 ;  /* 0x3727c5ac03037421 */ /* 0x000fc60000000000 */
[----:B------:R-:W0:Y:S08]  /*0200*/  MUFU.SQRT R14, R2 ;  /* 0x00000002000e7308 */ /* 0x000e300000002000 */
[----:B------:R1:W2:Y:S01]  /*0210*/  MUFU.SQRT R15, R3 ;  /* 0x00000003000f7308 */ /* 0x0002a20000002000 */
[C---:B0-----:R-:W-:Y:S02]  /*0220*/  FSETP.GT.AND P0, PT, R14.reuse, 8.50705917302346158658e+37, PT ;  /* 0x7e8000000e00780b */ /* 0x041fe40003f04000 */
[----:B------:R-:W-:Y:S01]  /*0230*/  FSETP.GEU.AND P2, PT, R14, 1.175494350822287508e-38, PT ;  /* 0x008000000e00780b */ /* 0x000fe20003f4e000 */
[----:B-1----:R-:W0:Y:S01]  /*0240*/  LDC.64 R2, c[0x0][0x240] ;  /* 0x00009000ff027b82 */ /* 0x002e220000000a00 */
[----:B--2---:R-:W-:-:S02]  /*0250*/  FSETP.GT.AND P1, PT, R15, 8.50705917302346158658e+37, PT ;  /* 0x7e8000000f00780b */ /* 0x004fc40003f24000 */
[----:B------:R-:W-:-:S07]  /*0260*/  FSETP.GEU.AND P3, PT, R15, 1.175494350822287508e-38, PT ;  /* 0x008000000f00780b */ /* 0x000fce0003f6e000 */
[----:B------:R-:W-:-:S04]  /*0270*/  @P0 FMUL R14, R14, 0.25 ;  /* 0x3e8000000e0e0820 */ /* 0x000fc80000400000 */
[----:B------:R-:W-:Y:S01]  /*0280*/  @!P2 FMUL R14, R14, 16777216 ;  /* 0x4b8000000e0ea820 */ /* 0x000fe20000400000 */
[----:B------:R-:W-:-:S04]  /*0290*/  @P1 FMUL R15, R15, 0.25 ;  /* 0x3e8000000f0f1820 */ /* 0x000fc80000400000 */
[----:B------:R-:W-:Y:S01]  /*02a0*/  @!P3 FMUL R15, R15, 16777216 ;  /* 0x4b8000000f0fb820 */ /* 0x000fe20000400000 */
[----:B------:R-:W1:Y:S01]  /*02b0*/  MUFU.RCP R14, R14 ;  /* 0x0000000e000e7308 */ /* 0x000e620000001000 */
[----:B------:R-:W-:-:S07]  /*02c0*/  FSEL R17, R16, 1, P0 ;  /* 0x3f80000010117808 */ /* 0x000fce0000000000 */
[----:B------:R-:W2:Y:S01]  /*02d0*/  MUFU.RCP R15, R15 ;  /* 0x0000000f000f7308 */ /* 0x000ea20000001000 */
[----:B------:R-:W-:Y:S01]  /*02e0*/  FSEL R16, R16, 1, P1 ;  /* 0x3f80000010107808 */ /* 0x000fe20000800000 */
[----:B------:R-:W-:-:S04]  /*02f0*/  @!P2 FMUL R17, R17, 16777216 ;  /* 0x4b8000001111a820 */ /* 0x000fc80000400000 */
[----:B------:R-:W-:Y:S01]  /*0300*/  @!P3 FMUL R16, R16, 16777216 ;  /* 0x4b8000001010b820 */ /* 0x000fe20000400000 */
[----:B----4-:R-:W-:Y:S01]  /*0310*/  FADD R5, R5, -R7 ;  /* 0x8000000705057221 */ /* 0x010fe20000000000 */
[----:B------:R-:W-:Y:S01]  /*0320*/  FADD R4, R4, -R6 ;  /* 0x8000000604047221 */ /* 0x000fe20000000000 */
[----:B-1----:R-:W-:Y:S01]  /*0330*/  FMUL R17, R14, R17 ;  /* 0x000000110e117220 */ /* 0x002fe20000400000 */
[----:B--2---:R-:W-:-:S03]  /*0340*/  FMUL R16, R15, R16 ;  /* 0x000000100f107220 */ /* 0x004fc60000400000 */
[----:B------:R-:W-:Y:S01]  /*0350*/  FMUL R17, R4, R17 ;  /* 0x0000001104117220 */ /* 0x000fe20000400000 */
[----:B------:R-:W-:-:S03]  /*0360*/  FMUL R16, R5, R16 ;  /* 0x0000001005107220 */ /* 0x000fc60000400000 */
[----:B-----5:R-:W-:Y:S01]  /*0370*/  FFMA R17, R8, R17, R12 ;  /* 0x0000001108117223 */ /* 0x020fe2000000000c */
[----:B------:R-:W-:Y:S01]  /*0380*/  FFMA R16, R9, R16, R13 ;  /* 0x0000001009107223 */ /* 0x000fe2000000000d */
[----:B0-----:R-:W-:-:S04]  /*0390*/  IMAD.WIDE R2, R0, 0x4, R2 ;  /* 0x0000000400027825 */ /* 0x001fc800078e0202 */
[----:B---3--:R-:W-:Y:S01]  /*03a0*/  FADD R10, R10, R17 ;  /* 0x000000110a0a7221 */ /* 0x008fe20000000000 */
[----:B------:R-:W-:-:S05]  /*03b0*/  FADD R11, R11, R16 ;  /* 0x000000100b0b7221 */ /* 0x000fca0000000000 */
[----:B------:R-:W-:Y:S01]  /*03c0*/  STG.E.64 desc[UR4][R2.64], R10 ;  /* 0x0000000a02007986 */ /* 0x000fe2000c101b04 */
[----:B------:R-:W-:Y:S05]  /*03d0*/  EXIT ;  /* 0x000000000000794d */ /* 0x000fea0003800000 */
.L_x_0:
[----:B------:R-:W-:-:S00]  /*03e0*/  BRA `(.L_x_0) ;  /* 0xfffffffc00fc7947 */ /* 0x000fc0000383ffff */
[----:B------:R-:W-:-:S00]  /*03f0*/  NOP ;  /* 0x0000000000007918 */ /* 0x000fc00000000000 */
        /* <DEDUP_REMOVED lines=8> */
.L_x_1:


//--------------------- .nv.global.init           --------------------------
	.section	.nv.global.init,"aw",@progbits
.nv.global.init:
	.type		_$_str,@object
	.size		_$_str,(_$_str_$_2 - _$_str)
_$_str:
        /*0000*/ 	.byte	0x5f, 0x5f, 0x43, 0x55, 0x44, 0x41, 0x5f, 0x46, 0x54, 0x5a, 0x00
	.type		_$_str_$_2,@object
	.size		_$_str_$_2,(.L_1 - _$_str_$_2)
_$_str_$_2:
        /*000b*/ 	.byte	0x5f, 0x5f, 0x43, 0x55, 0x44, 0x41, 0x5f, 0x50, 0x52, 0x45, 0x43, 0x5f, 0x53, 0x51, 0x52, 0x54
        /*001b*/ 	.byte	0x00
.L_1:


//--------------------- .nv.constant0.triton_poi_fused__native_batch_norm_legit_no_training_add_7 --------------------------
	.section	.nv.constant0.triton_poi_fused__native_batch_norm_legit_no_training_add_7,"a",@progbits
	.sectionflags	@""
	.align	4
.nv.constant0.triton_poi_fused__native_batch_norm_legit_no_training_add_7:
	.zero		588
